	.headerflags	@"EF_CUDA_TEXMODE_UNIFIED EF_CUDA_64BIT_ADDRESS EF_CUDA_ACCELERATORS EF_CUDA_SM90 EF_CUDA_VIRTUAL_SM(EF_CUDA_SM90)"
	.elftype	@"ET_EXEC"


//--------------------- .nv.info                  --------------------------
	.section	.nv.info,"",@"SHT_CUDA_INFO"
	.align	4


	//----- nvinfo : EIATTR_REGCOUNT
	.align		4
        /*0000*/ 	.byte	0x04, 0x2f
        /*0002*/ 	.short	(.L_1 - .L_0)
	.align		4
.L_0:
        /*0004*/ 	.word	index@(triton_poi_fused_convolution_22)
        /*0008*/ 	.word	0x0000001c


	//----- nvinfo : EIATTR_MIN_STACK_SIZE
	.align		4
.L_1:
        /*000c*/ 	.byte	0x04, 0x12
        /*000e*/ 	.short	(.L_3 - .L_2)
	.align		4
.L_2:
        /*0010*/ 	.word	index@(triton_poi_fused_convolution_22)
        /*0014*/ 	.word	0x00000000


	//----- nvinfo : EIATTR_FRAME_SIZE
	.align		4
.L_3:
        /*0018*/ 	.byte	0x04, 0x11
        /*001a*/ 	.short	(.L_5 - .L_4)
	.align		4
.L_4:
        /*001c*/ 	.word	index@(triton_poi_fused_convolution_22)
        /*0020*/ 	.word	0x00000000


	//----- nvinfo : EIATTR_MIN_STACK_SIZE
	.align		4
.L_5:
        /*0024*/ 	.byte	0x04, 0x12
        /*0026*/ 	.short	(.L_7 - .L_6)
	.align		4
.L_6:
        /*0028*/ 	.word	index@(triton_poi_fused_convolution_22)
        /*002c*/ 	.word	0x00000000
.L_7:


//--------------------- .nv.info.triton_poi_fused_convolution_22 --------------------------
	.section	.nv.info.triton_poi_fused_convolution_22,"",@"SHT_CUDA_INFO"
	.sectionflags	@""
	.align	4


	//----- nvinfo : EIATTR_CUDA_API_VERSION
	.align		4
        /*0000*/ 	.byte	0x04, 0x37
        /*0002*/ 	.short	(.L_9 - .L_8)
.L_8:
        /*0004*/ 	.word	0x0000007c


	//----- nvinfo : EIATTR_KPARAM_INFO
	.align		4
.L_9:
        /*0008*/ 	.byte	0x04, 0x17
        /*000a*/ 	.short	(.L_11 - .L_10)
.L_10:
        /*000c*/ 	.word	0x00000000
        /*0010*/ 	.short	0x0004
        /*0012*/ 	.short	0x001c
        /*0014*/ 	.byte	0x00, 0xf0, 0x11, 0x00


	//----- nvinfo : EIATTR_KPARAM_INFO
	.align		4
.L_11:
        /*0018*/ 	.byte	0x04, 0x17
        /*001a*/ 	.short	(.L_13 - .L_12)
.L_12:
        /*001c*/ 	.word	0x00000000
        /*0020*/ 	.short	0x0003
        /*0022*/ 	.short	0x0018
        /*0024*/ 	.byte	0x00, 0xf0, 0x11, 0x00


	//----- nvinfo : EIATTR_KPARAM_INFO
	.align		4
.L_13:
        /*0028*/ 	.byte	0x04, 0x17
        /*002a*/ 	.short	(.L_15 - .L_14)
.L_14:
        /*002c*/ 	.word	0x00000000
        /*0030*/ 	.short	0x0002
        /*0032*/ 	.short	0x0010
        /*0034*/ 	.byte	0x00, 0xf4, 0x21, 0x00


	//----- nvinfo : EIATTR_KPARAM_INFO
	.align		4
.L_15:
        /*0038*/ 	.byte	0x04, 0x17
        /*003a*/ 	.short	(.L_17 - .L_16)
.L_16:
        /*003c*/ 	.word	0x00000000
        /*0040*/ 	.short	0x0001
        /*0042*/ 	.short	0x0008
        /*0044*/ 	.byte	0x00, 0xf4, 0x21, 0x00


	//----- nvinfo : EIATTR_KPARAM_INFO
	.align		4
.L_17:
        /*0048*/ 	.byte	0x04, 0x17
        /*004a*/ 	.short	(.L_19 - .L_18)
.L_18:
        /*004c*/ 	.word	0x00000000
        /*0050*/ 	.short	0x0000
        /*0052*/ 	.short	0x0000
        /*0054*/ 	.byte	0x00, 0xf4, 0x21, 0x00


	//----- nvinfo : EIATTR_SPARSE_MMA_MASK
	.align		4
.L_19:
        /*0058*/ 	.byte	0x03, 0x50
        /*005a*/ 	.short	0x0000


	//----- nvinfo : EIATTR_MAXREG_COUNT
	.align		4
        /*005c*/ 	.byte	0x03, 0x1b
        /*005e*/ 	.short	0x00ff


	//----- nvinfo : EIATTR_EXIT_INSTR_OFFSETS
	.align		4
        /*0060*/ 	.byte	0x04, 0x1c
        /*0062*/ 	.short	(.L_21 - .L_20)


	//   ....[0]....
.L_20:
        /*0064*/ 	.word	0x00000560


	//   ....[1]....
        /*0068*/ 	.word	0x00000580


	//----- nvinfo : EIATTR_REQNTID
	.align		4
.L_21:
        /*006c*/ 	.byte	0x04, 0x10
        /*006e*/ 	.short	(.L_23 - .L_22)
.L_22:
        /*0070*/ 	.word	0x00000080
        /*0074*/ 	.word	0x00000001
        /*0078*/ 	.word	0x00000001


	//----- nvinfo : EIATTR_CBANK_PARAM_SIZE
	.align		4
.L_23:
        /*007c*/ 	.byte	0x03, 0x19
        /*007e*/ 	.short	0x0020


	//----- nvinfo : EIATTR_PARAM_CBANK
	.align		4
        /*0080*/ 	.byte	0x04, 0x0a
        /*0082*/ 	.short	(.L_25 - .L_24)
	.align		4
.L_24:
        /*0084*/ 	.word	index@(.nv.constant0.triton_poi_fused_convolution_22)
        /*0088*/ 	.short	0x0210
        /*008a*/ 	.short	0x0020


	//----- nvinfo : EIATTR_SW_WAR
	.align		4
.L_25:
        /*008c*/ 	.byte	0x04, 0x36
        /*008e*/ 	.short	(.L_27 - .L_26)
.L_26:
        /*0090*/ 	.word	0x00000008
.L_27:


//--------------------- .nv.callgraph             --------------------------
	.section	.nv.callgraph,"",@"SHT_CUDA_CALLGRAPH"
	.align	4
	.sectionentsize	8
	.align		4
        /*0000*/ 	.word	0x00000000
	.align		4
        /*0004*/ 	.word	0xffffffff
	.align		4
        /*0008*/ 	.word	0x00000000
	.align		4
        /*000c*/ 	.word	0xfffffffe
	.align		4
        /*0010*/ 	.word	0x00000000
	.align		4
        /*0014*/ 	.word	0xfffffffd
	.align		4
        /*0018*/ 	.word	0x00000000
	.align		4
        /*001c*/ 	.word	0xfffffffc


//--------------------- .text.triton_poi_fused_convolution_22 --------------------------
	.section	.text.triton_poi_fused_convolution_22,"ax",@progbits
	.sectionflags	@"SHF_BARRIERS=1"
	.align	128
        .global         triton_poi_fused_convolution_22
        .type           triton_poi_fused_convolution_22,@function
        .size           triton_poi_fused_convolution_22,(.L_x_1 - triton_poi_fused_convolution_22)
        .other          triton_poi_fused_convolution_22,@"STO_CUDA_ENTRY STV_DEFAULT"
triton_poi_fused_convolution_22:
.text.triton_poi_fused_convolution_22:
[----:B------:R-:W0:Y:S01]  /*0000*/  LDC R1, c[0x0][0x28] ;  /* 0x00000a00ff017b82 */ /* 0x000e220000000800 */
[----:B------:R-:W1:Y:S07]  /*0010*/  S2R R2, SR_TID.X ;  /* 0x0000000000027919 */ /* 0x000e6e0000002100 */
[----:B------:R-:W2:Y:S01]  /*0020*/  LDC.64 R18, c[0x0][0x210] ;  /* 0x00008400ff127b82 */ /* 0x000ea20000000a00 */
[----:B------:R-:W-:Y:S01]  /*0030*/  CS2R R10, SRZ ;  /* 0x00000000000a7805 */ /* 0x000fe2000001ff00 */
[----:B------:R-:W-:Y:S01]  /*0040*/  ULDC.64 UR6, c[0x0][0x208] ;  /* 0x0000820000067ab9 */ /* 0x000fe20000000a00 */
[----:B------:R-:W3:Y:S01]  /*0050*/  S2R R0, SR_CTAID.X ;  /* 0x0000000000007919 */ /* 0x000ee20000002500 */
[----:B------:R-:W-:-:S02]  /*0060*/  CS2R R12, SRZ ;  /* 0x00000000000c7805 */ /* 0x000fc4000001ff00 */
[----:B------:R-:W-:Y:S01]  /*0070*/  CS2R R14, SRZ ;  /* 0x00000000000e7805 */ /* 0x000fe2000001ff00 */
[----:B------:R-:W4:Y:S01]  /*0080*/  S2R R3, SR_CTAID.Y ;  /* 0x0000000000037919 */ /* 0x000f220000002600 */
[----:B-1----:R-:W-:Y:S01]  /*0090*/  SHF.R.U32.HI R7, RZ, 0x2, R2 ;  /* 0x00000002ff077819 */ /* 0x002fe20000011602 */
[----:B------:R-:W-:Y:S02]  /*00a0*/  IMAD.SHL.U32 R21, R2, 0x4, RZ ;  /* 0x0000000402157824 */ /* 0x000fe400078e00ff */
[----:B---3--:R-:W-:Y:S01]  /*00b0*/  IMAD.SHL.U32 R0, R0, 0x10, RZ ;  /* 0x0000001000007824 */ /* 0x008fe200078e00ff */
[----:B------:R-:W-:Y:S01]  /*00c0*/  SGXT.U32 R7, R7, 0x5 ;  /* 0x000000050707781a */ /* 0x000fe20000000000 */
[----:B----4-:R-:W-:-:S03]  /*00d0*/  IMAD.SHL.U32 R20, R3, 0x40, RZ ;  /* 0x0000004003147824 */ /* 0x010fc600078e00ff */
[----:B------:R-:W-:Y:S02]  /*00e0*/  LOP3.LUT R5, R0, 0xc, R21, 0xf8, !PT ;  /* 0x0000000c00057812 */ /* 0x000fe400078ef815 */
[----:B------:R-:W-:Y:S02]  /*00f0*/  LOP3.LUT R4, R20, R7, RZ, 0xfc, !PT ;  /* 0x0000000714047212 */ /* 0x000fe400078efcff */
[----:B------:R-:W-:-:S03]  /*0100*/  ISETP.GE.AND P0, PT, R5, 0x10, PT ;  /* 0x000000100500780c */ /* 0x000fc60003f06270 */
[----:B------:R-:W-:-:S04]  /*0110*/  IMAD R17, R4, 0x10, R5 ;  /* 0x0000001004117824 */ /* 0x000fc800078e0205 */
[C---:B------:R-:W-:Y:S02]  /*0120*/  VIADD R9, R17.reuse, 0x200 ;  /* 0x0000020011097836 */ /* 0x040fe40000000000 */
[----:B--2---:R-:W-:-:S04]  /*0130*/  IMAD.WIDE R16, R17, 0x4, R18 ;  /* 0x0000000411107825 */ /* 0x004fc800078e0212 */
[----:B------:R-:W-:Y:S01]  /*0140*/  IMAD.WIDE R18, R9, 0x4, R18 ;  /* 0x0000000409127825 */ /* 0x000fe200078e0212 */
[----:B------:R-:W-:-:S04]  /*0150*/  CS2R R8, SRZ ;  /* 0x0000000000087805 */ /* 0x000fc8000001ff00 */
[----:B------:R-:W2:Y:S04]  /*0160*/  @!P0 LDG.E.EL.128 R12, desc[UR6][R18.64] ;  /* 0x00000006120c8981 */ /* 0x000ea8000c2e1d00 */
[----:B------:R1:W3:Y:S01]  /*0170*/  @!P0 LDG.E.EL.128 R8, desc[UR6][R16.64] ;  /* 0x0000000610088981 */ /* 0x0002e2000c2e1d00 */
[----:B------:R-:W4:Y:S01]  /*0180*/  S2UR UR5, SR_CgaCtaId ;  /* 0x00000000000579c3 */ /* 0x000f220000008800 */
[----:B------:R-:W-:Y:S01]  /*0190*/  IMAD.SHL.U32 R4, R2, 0x100, RZ ;  /* 0x0000010002047824 */ /* 0x000fe200078e00ff */
[----:B------:R-:W-:-:S04]  /*01a0*/  UMOV UR4, 0x400 ;  /* 0x0000040000047882 */ /* 0x000fc80000000000 */
[----:B------:R-:W-:Y:S02]  /*01b0*/  LOP3.LUT R22, R4, 0x300, RZ, 0xc0, !PT ;  /* 0x0000030004167812 */ /* 0x000fe400078ec0ff */
[----:B------:R-:W-:-:S04]  /*01c0*/  LOP3.LUT R4, R21, 0x1fc, RZ, 0xc0, !PT ;  /* 0x000001fc15047812 */ /* 0x000fc800078ec0ff */
[----:B-1----:R-:W-:Y:S02]  /*01d0*/  LOP3.LUT R17, R4, 0x200, RZ, 0xfc, !PT ;  /* 0x0000020004117812 */ /* 0x002fe400078efcff */
[C---:B------:R-:W-:Y:S02]  /*01e0*/  LOP3.LUT R6, R22.reuse, R7, RZ, 0xfc, !PT ;  /* 0x0000000716067212 */ /* 0x040fe400078efcff */
[C---:B------:R-:W-:Y:S02]  /*01f0*/  LOP3.LUT R7, R22.reuse, 0x40, RZ, 0xfc, !PT ;  /* 0x0000004016077812 */ /* 0x040fe400078efcff */
[----:B------:R-:W-:Y:S01]  /*0200*/  SHF.R.U32.HI R17, RZ, 0x2, R17 ;  /* 0x00000002ff117819 */ /* 0x000fe20000011611 */
[----:B----4-:R-:W-:Y:S01]  /*0210*/  UPRMT UR4, UR5, 0x654, UR4 ;  /* 0x0000065405047896 */ /* 0x010fe20008000004 */
[----:B------:R-:W-:Y:S02]  /*0220*/  LOP3.LUT R16, R22, 0x80, RZ, 0xfc, !PT ;  /* 0x0000008016107812 */ /* 0x000fe400078efcff */
[----:B------:R-:W-:-:S03]  /*0230*/  LOP3.LUT R18, R17, 0xf0, RZ, 0xc0, !PT ;  /* 0x000000f011127812 */ /* 0x000fc600078ec0ff */
[C---:B------:R-:W-:Y:S02]  /*0240*/  LEA.HI R23, R22.reuse, UR4, RZ, 0x1e ;  /* 0x0000000416177c11 */ /* 0x040fe4000f8ff0ff */
[----:B------:R-:W-:Y:S02]  /*0250*/  LOP3.LUT R22, R22, 0xc0, RZ, 0xfc, !PT ;  /* 0x000000c016167812 */ /* 0x000fe400078efcff */
[----:B------:R-:W-:Y:S02]  /*0260*/  LEA.HI R7, R7, UR4, RZ, 0x1e ;  /* 0x0000000407077c11 */ /* 0x000fe4000f8ff0ff */
[----:B------:R-:W-:Y:S02]  /*0270*/  LEA.HI R17, R16, UR4, RZ, 0x1e ;  /* 0x0000000410117c11 */ /* 0x000fe4000f8ff0ff */
[----:B------:R-:W-:Y:S01]  /*0280*/  LEA.HI R19, R22, UR4, RZ, 0x1e ;  /* 0x0000000416137c11 */ /* 0x000fe2000f8ff0ff */
[C---:B------:R-:W-:Y:S02]  /*0290*/  IMAD R23, R6.reuse, 0x4, R23 ;  /* 0x0000000406177824 */ /* 0x040fe400078e0217 */
[----:B------:R-:W-:-:S02]  /*02a0*/  IMAD R22, R6, 0x4, R7 ;  /* 0x0000000406167824 */ /* 0x000fc400078e0207 */
[C---:B------:R-:W-:Y:S02]  /*02b0*/  IMAD R25, R6.reuse, 0x4, R17 ;  /* 0x0000000406197824 */ /* 0x040fe400078e0211 */
[----:B------:R-:W-:Y:S01]  /*02c0*/  IMAD R24, R6, 0x4, R19 ;  /* 0x0000000406187824 */ /* 0x000fe200078e0213 */
[----:B------:R-:W-:Y:S01]  /*02d0*/  LOP3.LUT R5, R2, 0x70, RZ, 0xc0, !PT ;  /* 0x0000007002057812 */ /* 0x000fe200078ec0ff */
[----:B------:R-:W-:-:S04]  /*02e0*/  VIADD R7, R18, UR4 ;  /* 0x0000000412077c36 */ /* 0x000fc80008000000 */
[----:B------:R-:W-:Y:S02]  /*02f0*/  VIADD R5, R5, UR4 ;  /* 0x0000000405057c36 */ /* 0x000fe40008000000 */
[C---:B------:R-:W-:Y:S02]  /*0300*/  IMAD R7, R4.reuse, 0x4, R7 ;  /* 0x0000000404077824 */ /* 0x040fe400078e0207 */
[----:B------:R-:W-:Y:S01]  /*0310*/  IMAD R16, R4, 0x4, R5 ;  /* 0x0000000404107824 */ /* 0x000fe200078e0205 */
[----:B------:R-:W-:Y:S02]  /*0320*/  SHF.R.S32.HI R3, RZ, 0x19, R3 ;  /* 0x00000019ff037819 */ /* 0x000fe40000011403 */
[----:B------:R-:W-:Y:S02]  /*0330*/  LOP3.LUT R20, R20, 0x3c, R21, 0xf8, !PT ;  /* 0x0000003c14147812 */ /* 0x000fe400078ef815 */
[----:B------:R-:W-:-:S04]  /*0340*/  SGXT R21, R3, 0x1 ;  /* 0x000000010315781a */ /* 0x000fc80000000200 */
[----:B------:R-:W-:Y:S01]  /*0350*/  LEA.HI R21, R21, R20, RZ, 0x8 ;  /* 0x0000001415157211 */ /* 0x000fe200078f40ff */
[----:B---3--:R-:W-:Y:S04]  /*0360*/  STS [R23], R8 ;  /* 0x0000000817007388 */ /* 0x008fe80000000800 */
[----:B------:R1:W-:Y:S04]  /*0370*/  STS [R22+0x100], R9 ;  /* 0x0001000916007388 */ /* 0x0003e80000000800 */
[----:B------:R-:W-:Y:S04]  /*0380*/  STS [R25+0x200], R10 ;  /* 0x0002000a19007388 */ /* 0x000fe80000000800 */
[----:B------:R3:W-:Y:S01]  /*0390*/  STS [R24+0x300], R11 ;  /* 0x0003000b18007388 */ /* 0x0007e20000000800 */
[----:B-1----:R-:W1:Y:S03]  /*03a0*/  LDC.64 R8, c[0x0][0x218] ;  /* 0x00008600ff087b82 */ /* 0x002e660000000a00 */
[----:B--2---:R-:W-:Y:S04]  /*03b0*/  STS [R23+0x80], R12 ;  /* 0x0000800c17007388 */ /* 0x004fe80000000800 */
[----:B------:R2:W-:Y:S04]  /*03c0*/  STS [R22+0x180], R13 ;  /* 0x0001800d16007388 */ /* 0x0005e80000000800 */
[----:B------:R-:W-:Y:S04]  /*03d0*/  STS [R25+0x280], R14 ;  /* 0x0002800e19007388 */ /* 0x000fe80000000800 */
[----:B------:R4:W-:Y:S01]  /*03e0*/  STS [R24+0x380], R15 ;  /* 0x0003800f18007388 */ /* 0x0009e20000000800 */
[----:B------:R-:W-:Y:S01]  /*03f0*/  BAR.SYNC.DEFER_BLOCKING 0x0 ;  /* 0x0000000000007b1d */ /* 0x000fe20000010000 */
[----:B---3--:R-:W-:Y:S01]  /*0400*/  SHF.R.U32.HI R11, RZ, 0x4, R2 ;  /* 0x00000004ff0b7819 */ /* 0x008fe20000011602 */
[----:B------:R-:W-:-:S06]  /*0410*/  IMAD.SHL.U32 R10, R21, 0x10, RZ ;  /* 0x00000010150a7824 */ /* 0x000fcc00078e00ff */
[----:B------:R-:W3:Y:S01]  /*0420*/  LDC.64 R2, c[0x0][0x220] ;  /* 0x00008800ff027b82 */ /* 0x000ee20000000a00 */
[----:B------:R-:W-:Y:S01]  /*0430*/  SGXT.U32 R11, R11, 0x3 ;  /* 0x000000030b0b781a */ /* 0x000fe20000000000 */
[----:B------:R-:W5:Y:S04]  /*0440*/  LDS.128 R16, [R16] ;  /* 0x0000000010107984 */ /* 0x000f680000000c00 */
[----:B------:R-:W3:Y:S01]  /*0450*/  LDS.128 R4, [R7+0x800] ;  /* 0x0008000007047984 */ /* 0x000ee20000000c00 */
[----:B------:R-:W-:Y:S02]  /*0460*/  LOP3.LUT R11, R0, R11, RZ, 0xfc, !PT ;  /* 0x0000000b000b7212 */ /* 0x000fe400078efcff */
[----:B------:R-:W-:Y:S02]  /*0470*/  LOP3.LUT R21, R21, 0xffffff00, RZ, 0xc0, !PT ;  /* 0xffffff0015157812 */ /* 0x000fe400078ec0ff */
[----:B------:R-:W-:-:S02]  /*0480*/  LOP3.LUT R10, R10, 0xfffff000, RZ, 0xc0, !PT ;  /* 0xfffff0000a0a7812 */ /* 0x000fc400078ec0ff */
[C---:B------:R-:W-:Y:S02]  /*0490*/  LOP3.LUT R0, R11.reuse, 0x8, RZ, 0xfc, !PT ;  /* 0x000000080b007812 */ /* 0x040fe400078efcff */
[----:B------:R-:W-:Y:S02]  /*04a0*/  IADD3 R10, R10, R20, -R21 ;  /* 0x000000140a0a7210 */ /* 0x000fe40007ffe815 */
[C---:B------:R-:W-:Y:S02]  /*04b0*/  ISETP.GE.AND P0, PT, R11.reuse, 0x10, PT ;  /* 0x000000100b00780c */ /* 0x040fe40003f06270 */
[C---:B------:R-:W-:Y:S01]  /*04c0*/  ISETP.GE.AND P1, PT, R0.reuse, 0x10, PT ;  /* 0x000000100000780c */ /* 0x040fe20003f26270 */
[--C-:B--2---:R-:W-:Y:S02]  /*04d0*/  IMAD R13, R11, 0x100, R10.reuse ;  /* 0x000001000b0d7824 */ /* 0x104fe400078e020a */
[----:B----4-:R-:W-:Y:S02]  /*04e0*/  IMAD R15, R0, 0x100, R10 ;  /* 0x00000100000f7824 */ /* 0x010fe400078e020a */
[----:B-1----:R-:W-:-:S04]  /*04f0*/  IMAD.WIDE R10, R13, 0x4, R8 ;  /* 0x000000040d0a7825 */ /* 0x002fc800078e0208 */
[----:B------:R-:W-:-:S04]  /*0500*/  IMAD.WIDE R8, R15, 0x4, R8 ;  /* 0x000000040f087825 */ /* 0x000fc800078e0208 */
[----:B---3--:R-:W-:-:S04]  /*0510*/  IMAD.WIDE R12, R13, 0x4, R2 ;  /* 0x000000040d0c7825 */ /* 0x008fc800078e0202 */
[----:B------:R-:W-:Y:S01]  /*0520*/  IMAD.WIDE R2, R15, 0x4, R2 ;  /* 0x000000040f027825 */ /* 0x000fe200078e0202 */
[----:B-----5:R1:W-:Y:S04]  /*0530*/  @!P0 STG.E.128 desc[UR6][R10.64], R16 ;  /* 0x000000100a008986 */ /* 0x0203e8000c101d06 */
[----:B0-----:R1:W-:Y:S04]  /*0540*/  @!P1 STG.E.128 desc[UR6][R8.64], R4 ;  /* 0x0000000408009986 */ /* 0x0013e8000c101d06 */
[----:B------:R1:W-:Y:S01]  /*0550*/  @!P0 STG.E.128 desc[UR6][R12.64], R16 ;  /* 0x000000100c008986 */ /* 0x0003e2000c101d06 */
[----:B------:R-:W-:Y:S05]  /*0560*/  @P1 EXIT ;  /* 0x000000000000194d */ /* 0x000fea0003800000 */
[----:B------:R-:W-:Y:S01]  /*0570*/  STG.E.128 desc[UR6][R2.64], R4 ;  /* 0x0000000402007986 */ /* 0x000fe2000c101d06 */
[----:B------:R-:W-:Y:S05]  /*0580*/  EXIT ;  /* 0x000000000000794d */ /* 0x000fea0003800000 */
.L_x_0:
[----:B------:R-:W-:-:S00]  /*0590*/  BRA `(.L_x_0) ;  /* 0xfffffffc00fc7947 */ /* 0x000fc0000383ffff */
[----:B------:R-:W-:-:S00]  /*05a0*/  NOP ;  /* 0x0000000000007918 */ /* 0x000fc00000000000 */
        /* <DEDUP_REMOVED lines=13> */
.L_x_1:


//--------------------- .nv.shared.triton_poi_fused_convolution_22 --------------------------
	.section	.nv.shared.triton_poi_fused_convolution_22,"aw",@nobits
	.sectionflags	@""
	.align	16
	.zero		1024


//--------------------- .nv.constant0.triton_poi_fused_convolution_22 --------------------------
	.section	.nv.constant0.triton_poi_fused_convolution_22,"a",@progbits
	.sectionflags	@""
	.align	4
.nv.constant0.triton_poi_fused_convolution_22:
	.zero		560
